	.headerflags	@"EF_CUDA_TEXMODE_UNIFIED EF_CUDA_64BIT_ADDRESS EF_CUDA_ACCELERATORS EF_CUDA_SM90 EF_CUDA_VIRTUAL_SM(EF_CUDA_SM90)"
	.elftype	@"ET_EXEC"


//--------------------- .nv.info                  --------------------------
	.section	.nv.info,"",@"SHT_CUDA_INFO"
	.align	4


	//----- nvinfo : EIATTR_REGCOUNT
	.align		4
        /*0000*/ 	.byte	0x04, 0x2f
        /*0002*/ 	.short	(.L_1 - .L_0)
	.align		4
.L_0:
        /*0004*/ 	.word	index@(triton_per_fused_add_div_hardtanh_mean_mul_40)
        /*0008*/ 	.word	0x0000000c


	//----- nvinfo : EIATTR_MIN_STACK_SIZE
	.align		4
.L_1:
        /*000c*/ 	.byte	0x04, 0x12
        /*000e*/ 	.short	(.L_3 - .L_2)
	.align		4
.L_2:
        /*0010*/ 	.word	index@(triton_per_fused_add_div_hardtanh_mean_mul_40)
        /*0014*/ 	.word	0x00000000


	//----- nvinfo : EIATTR_FRAME_SIZE
	.align		4
.L_3:
        /*0018*/ 	.byte	0x04, 0x11
        /*001a*/ 	.short	(.L_5 - .L_4)
	.align		4
.L_4:
        /*001c*/ 	.word	index@(triton_per_fused_add_div_hardtanh_mean_mul_40)
        /*0020*/ 	.word	0x00000000


	//----- nvinfo : EIATTR_MIN_STACK_SIZE
	.align		4
.L_5:
        /*0024*/ 	.byte	0x04, 0x12
        /*0026*/ 	.short	(.L_7 - .L_6)
	.align		4
.L_6:
        /*0028*/ 	.word	index@(triton_per_fused_add_div_hardtanh_mean_mul_40)
        /*002c*/ 	.word	0x00000000
.L_7:


//--------------------- .nv.info.triton_per_fused_add_div_hardtanh_mean_mul_40 --------------------------
	.section	.nv.info.triton_per_fused_add_div_hardtanh_mean_mul_40,"",@"SHT_CUDA_INFO"
	.sectionflags	@""
	.align	4


	//----- nvinfo : EIATTR_CUDA_API_VERSION
	.align		4
        /*0000*/ 	.byte	0x04, 0x37
        /*0002*/ 	.short	(.L_9 - .L_8)
.L_8:
        /*0004*/ 	.word	0x0000007c


	//----- nvinfo : EIATTR_KPARAM_INFO
	.align		4
.L_9:
        /*0008*/ 	.byte	0x04, 0x17
        /*000a*/ 	.short	(.L_11 - .L_10)
.L_10:
        /*000c*/ 	.word	0x00000000
        /*0010*/ 	.short	0x0003
        /*0012*/ 	.short	0x0014
        /*0014*/ 	.byte	0x00, 0xf0, 0x11, 0x00


	//----- nvinfo : EIATTR_KPARAM_INFO
	.align		4
.L_11:
        /*0018*/ 	.byte	0x04, 0x17
        /*001a*/ 	.short	(.L_13 - .L_12)
.L_12:
        /*001c*/ 	.word	0x00000000
        /*0020*/ 	.short	0x0002
        /*0022*/ 	.short	0x0010
        /*0024*/ 	.byte	0x00, 0xf0, 0x11, 0x00


	//----- nvinfo : EIATTR_KPARAM_INFO
	.align		4
.L_13:
        /*0028*/ 	.byte	0x04, 0x17
        /*002a*/ 	.short	(.L_15 - .L_14)
.L_14:
        /*002c*/ 	.word	0x00000000
        /*0030*/ 	.short	0x0001
        /*0032*/ 	.short	0x0008
        /*0034*/ 	.byte	0x00, 0xf4, 0x21, 0x00


	//----- nvinfo : EIATTR_KPARAM_INFO
	.align		4
.L_15:
        /*0038*/ 	.byte	0x04, 0x17
        /*003a*/ 	.short	(.L_17 - .L_16)
.L_16:
        /*003c*/ 	.word	0x00000000
        /*0040*/ 	.short	0x0000
        /*0042*/ 	.short	0x0000
        /*0044*/ 	.byte	0x00, 0xf4, 0x21, 0x00


	//----- nvinfo : EIATTR_SPARSE_MMA_MASK
	.align		4
.L_17:
        /*0048*/ 	.byte	0x03, 0x50
        /*004a*/ 	.short	0x0000


	//----- nvinfo : EIATTR_MAXREG_COUNT
	.align		4
        /*004c*/ 	.byte	0x03, 0x1b
        /*004e*/ 	.short	0x00ff


	//----- nvinfo : EIATTR_COOP_GROUP_MASK_REGIDS
	.align		4
        /*0050*/ 	.byte	0x04, 0x29
        /*0052*/ 	.short	(.L_19 - .L_18)


	//   ....[0]....
.L_18:
        /*0054*/ 	.word	0xffffffff


	//   ....[1]....
        /*0058*/ 	.word	0xffffffff


	//   ....[2]....
        /*005c*/ 	.word	0xffffffff


	//   ....[3]....
        /*0060*/ 	.word	0xffffffff


	//----- nvinfo : EIATTR_COOP_GROUP_INSTR_OFFSETS
	.align		4
.L_19:
        /*0064*/ 	.byte	0x04, 0x28
        /*0066*/ 	.short	(.L_21 - .L_20)


	//   ....[0]....
.L_20:
        /*0068*/ 	.word	0x000001c0


	//   ....[1]....
        /*006c*/ 	.word	0x000001f0


	//   ....[2]....
        /*0070*/ 	.word	0x00000210


	//   ....[3]....
        /*0074*/ 	.word	0x00000240


	//----- nvinfo : EIATTR_EXIT_INSTR_OFFSETS
	.align		4
.L_21:
        /*0078*/ 	.byte	0x04, 0x1c
        /*007a*/ 	.short	(.L_23 - .L_22)


	//   ....[0]....
.L_22:
        /*007c*/ 	.word	0x00000270


	//   ....[1]....
        /*0080*/ 	.word	0x000002a0


	//----- nvinfo : EIATTR_REQNTID
	.align		4
.L_23:
        /*0084*/ 	.byte	0x04, 0x10
        /*0086*/ 	.short	(.L_25 - .L_24)
.L_24:
        /*0088*/ 	.word	0x00000040
        /*008c*/ 	.word	0x00000001
        /*0090*/ 	.word	0x00000001


	//----- nvinfo : EIATTR_CBANK_PARAM_SIZE
	.align		4
.L_25:
        /*0094*/ 	.byte	0x03, 0x19
        /*0096*/ 	.short	0x0018


	//----- nvinfo : EIATTR_PARAM_CBANK
	.align		4
        /*0098*/ 	.byte	0x04, 0x0a
        /*009a*/ 	.short	(.L_27 - .L_26)
	.align		4
.L_26:
        /*009c*/ 	.word	index@(.nv.constant0.triton_per_fused_add_div_hardtanh_mean_mul_40)
        /*00a0*/ 	.short	0x0210
        /*00a2*/ 	.short	0x0018


	//----- nvinfo : EIATTR_SW_WAR
	.align		4
.L_27:
        /*00a4*/ 	.byte	0x04, 0x36
        /*00a6*/ 	.short	(.L_29 - .L_28)
.L_28:
        /*00a8*/ 	.word	0x00000008
.L_29:


//--------------------- .nv.callgraph             --------------------------
	.section	.nv.callgraph,"",@"SHT_CUDA_CALLGRAPH"
	.align	4
	.sectionentsize	8
	.align		4
        /*0000*/ 	.word	0x00000000
	.align		4
        /*0004*/ 	.word	0xffffffff
	.align		4
        /*0008*/ 	.word	0x00000000
	.align		4
        /*000c*/ 	.word	0xfffffffe
	.align		4
        /*0010*/ 	.word	0x00000000
	.align		4
        /*0014*/ 	.word	0xfffffffd
	.align		4
        /*0018*/ 	.word	0x00000000
	.align		4
        /*001c*/ 	.word	0xfffffffc


//--------------------- .text.triton_per_fused_add_div_hardtanh_mean_mul_40 --------------------------
	.section	.text.triton_per_fused_add_div_hardtanh_mean_mul_40,"ax",@progbits
	.sectionflags	@"SHF_BARRIERS=1"
	.align	128
        .global         triton_per_fused_add_div_hardtanh_mean_mul_40
        .type           triton_per_fused_add_div_hardtanh_mean_mul_40,@function
        .size           triton_per_fused_add_div_hardtanh_mean_mul_40,(.L_x_1 - triton_per_fused_add_div_hardtanh_mean_mul_40)
        .other          triton_per_fused_add_div_hardtanh_mean_mul_40,@"STO_CUDA_ENTRY STV_DEFAULT"
triton_per_fused_add_div_hardtanh_mean_mul_40:
.text.triton_per_fused_add_div_hardtanh_mean_mul_40:
[----:B------:R-:W0:Y:S02]  /*0000*/  LDC R1, c[0x0][0x28] ;  /* 0x00000a00ff017b82 */ /* 0x000e240000000800 */
[----:B------:R-:W1:Y:S01]  /*0010*/  S2R R8, SR_CTAID.X ;  /* 0x0000000000087919 */ /* 0x000e620000002500 */
[----:B------:R-:W2:Y:S01]  /*0020*/  LDC.64 R2, c[0x0][0x218] ;  /* 0x00008600ff027b82 */ /* 0x000ea20000000a00 */
[----:B------:R-:W-:Y:S01]  /*0030*/  ULDC.64 UR4, c[0x0][0x208] ;  /* 0x0000820000047ab9 */ /* 0x000fe20000000a00 */
[----:B------:R-:W3:Y:S01]  /*0040*/  S2R R9, SR_TID.X ;  /* 0x0000000000097919 */ /* 0x000ee20000002100 */
[C---:B-1----:R-:W-:Y:S01]  /*0050*/  IMAD.HI R0, R8.reuse, 0x30c30c31, RZ ;  /* 0x30c30c3108007827 */ /* 0x042fe200078e02ff */
[----:B------:R-:W-:-:S04]  /*0060*/  ISETP.GE.AND P0, PT, R8, 0x540, PT ;  /* 0x000005400800780c */ /* 0x000fc80003f06270 */
[----:B------:R-:W-:-:S04]  /*0070*/  SHF.R.U32.HI R5, RZ, 0x1f, R0 ;  /* 0x0000001fff057819 */ /* 0x000fc80000011600 */
[----:B------:R-:W-:Y:S02]  /*0080*/  LEA.HI.SX32 R5, R0, R5, 0x1a ;  /* 0x0000000500057211 */ /* 0x000fe400078fd2ff */
[----:B---3--:R-:W-:-:S03]  /*0090*/  LOP3.LUT R0, R9, 0xf, RZ, 0xc0, !PT ;  /* 0x0000000f09007812 */ /* 0x008fc600078ec0ff */
[----:B------:R-:W-:-:S04]  /*00a0*/  IMAD R7, R5, -0x150, R8 ;  /* 0xfffffeb005077824 */ /* 0x000fc800078e0208 */
[----:B------:R-:W-:-:S04]  /*00b0*/  IMAD R0, R0, 0x150, R7 ;  /* 0x0000015000007824 */ /* 0x000fc800078e0207 */
[----:B------:R-:W-:Y:S01]  /*00c0*/  IMAD R5, R5, 0x1500, R0 ;  /* 0x0000150005057824 */ /* 0x000fe200078e0200 */
[----:B------:R-:W-:-:S03]  /*00d0*/  HFMA2.MMA R0, -RZ, RZ, 0, 0 ;  /* 0x00000000ff007435 */ /* 0x000fc600000001ff */
[----:B--2---:R-:W-:-:S07]  /*00e0*/  IMAD.WIDE R2, R5, 0x4, R2 ;  /* 0x0000000405027825 */ /* 0x004fce00078e0202 */
[----:B------:R-:W2:Y:S01]  /*00f0*/  @!P0 LDG.E R0, desc[UR4][R2.64] ;  /* 0x0000000402008981 */ /* 0x000ea2000c1e1900 */
[----:B------:R-:W-:Y:S01]  /*0100*/  BAR.SYNC.DEFER_BLOCKING 0x0 ;  /* 0x0000000000007b1d */ /* 0x000fe20000010000 */
[----:B--2---:R-:W-:-:S05]  /*0110*/  SEL R0, R0, RZ, !P0 ;  /* 0x000000ff00007207 */ /* 0x004fca0004000000 */
[----:B------:R-:W-:-:S05]  /*0120*/  FADD R4, R0, 3 ;  /* 0x4040000000047421 */ /* 0x000fca0000000000 */
[----:B------:R-:W-:-:S04]  /*0130*/  FSETP.GTU.AND P1, PT, R4, RZ, PT ;  /* 0x000000ff0400720b */ /* 0x000fc80003f2c000 */
[----:B------:R-:W-:-:S04]  /*0140*/  FSEL R5, R4, RZ, P1 ;  /* 0x000000ff04057208 */ /* 0x000fc80000800000 */
[C---:B------:R-:W-:Y:S02]  /*0150*/  FSETP.GEU.AND P2, PT, R5.reuse, 6, PT ;  /* 0x40c000000500780b */ /* 0x040fe40003f4e000 */
[----:B------:R-:W-:-:S11]  /*0160*/  FSETP.NAN.AND P1, PT, R5, R5, PT ;  /* 0x000000050500720b */ /* 0x000fd60003f28000 */
[----:B------:R-:W-:-:S05]  /*0170*/  @P2 FSEL R5, R5, 6, P1 ;  /* 0x40c0000005052808 */ /* 0x000fca0000800000 */
[----:B------:R-:W-:-:S04]  /*0180*/  FMUL R0, R0, R5 ;  /* 0x0000000500007220 */ /* 0x000fc80000400000 */
[----:B------:R-:W-:-:S05]  /*0190*/  FMUL R0, R0, 0.16666667163372039795 ;  /* 0x3e2aaaab00007820 */ /* 0x000fca0000400000 */
[----:B------:R-:W-:Y:S02]  /*01a0*/  FSEL R0, R0, RZ, !P0 ;  /* 0x000000ff00007208 */ /* 0x000fe40004000000 */
[----:B------:R-:W-:-:S03]  /*01b0*/  LOP3.LUT P0, RZ, R9, 0x3f, RZ, 0xc0, !PT ;  /* 0x0000003f09ff7812 */ /* 0x000fc6000780c0ff */
[----:B------:R-:W1:Y:S01]  /*01c0*/  SHFL.BFLY PT, R3, R0, 0x8, 0x1f ;  /* 0x0d001f0000037f89 */ /* 0x000e6200000e0000 */
[----:B------:R-:W-:Y:S01]  /*01d0*/  ISETP.LT.AND P0, PT, R8, 0x540, !P0 ;  /* 0x000005400800780c */ /* 0x000fe20004701270 */
[----:B-1----:R-:W-:-:S05]  /*01e0*/  FADD R4, R0, R3 ;  /* 0x0000000300047221 */ /* 0x002fca0000000000 */
[----:B------:R-:W1:Y:S02]  /*01f0*/  SHFL.BFLY PT, R3, R4, 0x4, 0x1f ;  /* 0x0c801f0004037f89 */ /* 0x000e6400000e0000 */
[----:B-1----:R-:W-:-:S05]  /*0200*/  FADD R5, R4, R3 ;  /* 0x0000000304057221 */ /* 0x002fca0000000000 */
[----:B------:R-:W1:Y:S02]  /*0210*/  SHFL.BFLY PT, R2, R5, 0x2, 0x1f ;  /* 0x0c401f0005027f89 */ /* 0x000e6400000e0000 */
[----:B-1----:R-:W-:Y:S02]  /*0220*/  FADD R6, R5, R2 ;  /* 0x0000000205067221 */ /* 0x002fe40000000000 */
[----:B------:R-:W1:Y:S03]  /*0230*/  LDC.64 R2, c[0x0][0x210] ;  /* 0x00008400ff027b82 */ /* 0x000e660000000a00 */
[----:B------:R-:W2:Y:S01]  /*0240*/  SHFL.BFLY PT, R7, R6, 0x1, 0x1f ;  /* 0x0c201f0006077f89 */ /* 0x000ea200000e0000 */
[----:B-1----:R-:W-:-:S04]  /*0250*/  IMAD.WIDE R2, R8, 0x4, R2 ;  /* 0x0000000408027825 */ /* 0x002fc800078e0202 */
[----:B--2---:R-:W-:Y:S01]  /*0260*/  FADD R7, R6, R7 ;  /* 0x0000000706077221 */ /* 0x004fe20000000000 */
[----:B------:R-:W-:Y:S06]  /*0270*/  @!P0 EXIT ;  /* 0x000000000000894d */ /* 0x000fec0003800000 */
[----:B------:R-:W-:-:S05]  /*0280*/  FMUL R7, R7, 0.0625 ;  /* 0x3d80000007077820 */ /* 0x000fca0000400000 */
[----:B------:R-:W-:Y:S01]  /*0290*/  STG.E desc[UR4][R2.64], R7 ;  /* 0x0000000702007986 */ /* 0x000fe2000c101904 */
[----:B------:R-:W-:Y:S05]  /*02a0*/  EXIT ;  /* 0x000000000000794d */ /* 0x000fea0003800000 */
.L_x_0:
[----:B------:R-:W-:-:S00]  /*02b0*/  BRA `(.L_x_0) ;  /* 0xfffffffc00fc7947 */ /* 0x000fc0000383ffff */
[----:B------:R-:W-:-:S00]  /*02c0*/  NOP ;  /* 0x0000000000007918 */ /* 0x000fc00000000000 */
        /* <DEDUP_REMOVED lines=11> */
.L_x_1:


//--------------------- .nv.constant0.triton_per_fused_add_div_hardtanh_mean_mul_40 --------------------------
	.section	.nv.constant0.triton_per_fused_add_div_hardtanh_mean_mul_40,"a",@progbits
	.sectionflags	@""
	.align	4
.nv.constant0.triton_per_fused_add_div_hardtanh_mean_mul_40:
	.zero		552
